//
// Generated by NVIDIA NVVM Compiler
//
// Compiler Build ID: CL-36424714
// Cuda compilation tools, release 13.0, V13.0.88
// Based on NVVM 20.0.0
//

.version 9.0
.target sm_100
.address_size 64

	// .globl	_Z6filtroPdS_

.visible .entry _Z6filtroPdS_(
	.param .u64 .ptr .align 1 _Z6filtroPdS__param_0,
	.param .u64 .ptr .align 1 _Z6filtroPdS__param_1
)
{
	.reg .b32 	%r<6>;
	.reg .b64 	%rd<9>;
	.reg .b64 	%fd<11>;

	ld.param.u64 	%rd1, [_Z6filtroPdS__param_0];
	ld.param.u64 	%rd2, [_Z6filtroPdS__param_1];
	cvta.to.global.u64 	%rd3, %rd2;
	cvta.to.global.u64 	%rd4, %rd1;
	mov.u32 	%r1, %tid.x;
	mov.u32 	%r2, %tid.y;
	shl.b32 	%r3, %r2, 3;
	add.s32 	%r4, %r3, %r1;
	mul.wide.u32 	%rd5, %r4, 8;
	add.s64 	%rd6, %rd4, %rd5;
	ld.global.f64 	%fd1, [%rd6+64];
	ld.global.f64 	%fd2, [%rd6+80];
	add.f64 	%fd3, %fd1, %fd2;
	ld.global.f64 	%fd4, [%rd6+8];
	add.f64 	%fd5, %fd3, %fd4;
	ld.global.f64 	%fd6, [%rd6+136];
	add.f64 	%fd7, %fd5, %fd6;
	ld.global.f64 	%fd8, [%rd6+72];
	add.f64 	%fd9, %fd7, %fd8;
	div.rn.f64 	%fd10, %fd9, 0d4014000000000000;
	mad.lo.s32 	%r5, %r2, 6, %r1;
	mul.wide.u32 	%rd7, %r5, 8;
	add.s64 	%rd8, %rd3, %rd7;
	st.global.f64 	[%rd8], %fd10;
	ret;

}


// ===== COMPILED SASS (sm_100) =====

	.target	sm_100

	.elftype	@"ET_EXEC"


//--------------------- .note.nv.tkinfo           --------------------------
	.section	.note.nv.tkinfo,"",@"SHT_NOTE"
	.sectionflags	@"SHF_NOTE_NV_TKINFO"
	.tkinfo
        /*0018*/ 	.word	0x00000002
        /*0030*/ 	.string	""
        /*0030*/ 	.string	"ptxas"
        /*0030*/ 	.string	"Cuda compilation tools, release 13.0, V13.0.88"
        /*0030*/ 	.string	"Build cuda_13.0.r13.0/compiler.36424714_0"
        /*0030*/ 	.string	"-arch sm_100 -m 64 "



//--------------------- .note.nv.cuinfo           --------------------------
	.section	.note.nv.cuinfo,"",@"SHT_NOTE"
	.sectionflags	@"SHF_NOTE_NV_CUINFO"
        /*0018*/ 	.short	0x0002
        /*001a*/ 	.short	0x0064
        /*001c*/ 	.short	0x0082
	.zero		2


//--------------------- .nv.info                  --------------------------
	.section	.nv.info,"",@"SHT_CUDA_INFO"
	.align	4


	//----- nvinfo : EIATTR_REGCOUNT
	.align		4
        /*0000*/ 	.byte	0x04, 0x2f
        /*0002*/ 	.short	(.L_1 - .L_0)
	.align		4
.L_0:
        /*0004*/ 	.word	index@(_Z6filtroPdS_)
        /*0008*/ 	.word	0x00000018


	//----- nvinfo : EIATTR_FRAME_SIZE
	.align		4
.L_1:
        /*000c*/ 	.byte	0x04, 0x11
        /*000e*/ 	.short	(.L_3 - .L_2)
	.align		4
.L_2:
        /*0010*/ 	.word	index@($__internal_0_$__cuda_sm20_div_rn_f64_full)
        /*0014*/ 	.word	0x00000000


	//----- nvinfo : EIATTR_FRAME_SIZE
	.align		4
.L_3:
        /*0018*/ 	.byte	0x04, 0x11
        /*001a*/ 	.short	(.L_5 - .L_4)
	.align		4
.L_4:
        /*001c*/ 	.word	index@(_Z6filtroPdS_)
        /*0020*/ 	.word	0x00000000


	//----- nvinfo : EIATTR_MIN_STACK_SIZE
	.align		4
.L_5:
        /*0024*/ 	.byte	0x04, 0x12
        /*0026*/ 	.short	(.L_7 - .L_6)
	.align		4
.L_6:
        /*0028*/ 	.word	index@(_Z6filtroPdS_)
        /*002c*/ 	.word	0x00000000
.L_7:


//--------------------- .nv.compat                --------------------------
	.section	.nv.compat,"",@"SHT_CUDA_COMPAT_INFO"
	.align	4
        /*0000*/ 	.byte	0x02, 0x09, 0x00, 0x00, 0x02, 0x02, 0x01, 0x00, 0x02, 0x05, 0x05, 0x00, 0x03, 0x07, 0x01, 0x01
        /*0010*/ 	.byte	0x02, 0x03, 0x00, 0x00, 0x02, 0x06, 0x01, 0x00, 0x04, 0x0b, 0x08, 0x00, 0x01, 0x00, 0x00, 0x00
        /*0020*/ 	.byte	0x00, 0x00, 0x00, 0x00


//--------------------- .nv.info._Z6filtroPdS_    --------------------------
	.section	.nv.info._Z6filtroPdS_,"",@"SHT_CUDA_INFO"
	.sectionflags	@""
	.align	4


	//----- nvinfo : EIATTR_CUDA_API_VERSION
	.align		4
        /*0000*/ 	.byte	0x04, 0x37
        /*0002*/ 	.short	(.L_9 - .L_8)
.L_8:
        /*0004*/ 	.word	0x00000082


	//----- nvinfo : EIATTR_KPARAM_INFO
	.align		4
.L_9:
        /*0008*/ 	.byte	0x04, 0x17
        /*000a*/ 	.short	(.L_11 - .L_10)
.L_10:
        /*000c*/ 	.word	0x00000000
        /*0010*/ 	.short	0x0001
        /*0012*/ 	.short	0x0008
        /*0014*/ 	.byte	0x00, 0xf5, 0x21, 0x00


	//----- nvinfo : EIATTR_KPARAM_INFO
	.align		4
.L_11:
        /*0018*/ 	.byte	0x04, 0x17
        /*001a*/ 	.short	(.L_13 - .L_12)
.L_12:
        /*001c*/ 	.word	0x00000000
        /*0020*/ 	.short	0x0000
        /*0022*/ 	.short	0x0000
        /*0024*/ 	.byte	0x00, 0xf5, 0x21, 0x00


	//----- nvinfo : EIATTR_SPARSE_MMA_MASK
	.align		4
.L_13:
        /*0028*/ 	.byte	0x03, 0x50
        /*002a*/ 	.short	0x0000


	//----- nvinfo : EIATTR_MAXREG_COUNT
	.align		4
        /*002c*/ 	.byte	0x03, 0x1b
        /*002e*/ 	.short	0x00ff


	//----- nvinfo : EIATTR_MERCURY_ISA_VERSION
	.align		4
        /*0030*/ 	.byte	0x03, 0x5f
        /*0032*/ 	.short	0x0101


	//----- nvinfo : EIATTR_VRC_CTA_INIT_COUNT
	.align		4
        /*0034*/ 	.byte	0x02, 0x4a
	.zero		1
	.zero		1


	//----- nvinfo : EIATTR_EXIT_INSTR_OFFSETS
	.align		4
        /*0038*/ 	.byte	0x04, 0x1c
        /*003a*/ 	.short	(.L_15 - .L_14)


	//   ....[0]....
.L_14:
        /*003c*/ 	.word	0x000002a0


	//----- nvinfo : EIATTR_CRS_STACK_SIZE
	.align		4
.L_15:
        /*0040*/ 	.byte	0x04, 0x1e
        /*0042*/ 	.short	(.L_17 - .L_16)
.L_16:
        /*0044*/ 	.word	0x00000000


	//----- nvinfo : EIATTR_CBANK_PARAM_SIZE
	.align		4
.L_17:
        /*0048*/ 	.byte	0x03, 0x19
        /*004a*/ 	.short	0x0010


	//----- nvinfo : EIATTR_PARAM_CBANK
	.align		4
        /*004c*/ 	.byte	0x04, 0x0a
        /*004e*/ 	.short	(.L_19 - .L_18)
	.align		4
.L_18:
        /*0050*/ 	.word	index@(.nv.constant0._Z6filtroPdS_)
        /*0054*/ 	.short	0x0380
        /*0056*/ 	.short	0x0010


	//----- nvinfo : EIATTR_SW_WAR
	.align		4
.L_19:
        /*0058*/ 	.byte	0x04, 0x36
        /*005a*/ 	.short	(.L_21 - .L_20)
.L_20:
        /*005c*/ 	.word	0x00000008
.L_21:


//--------------------- .nv.callgraph             --------------------------
	.section	.nv.callgraph,"",@"SHT_CUDA_CALLGRAPH"
	.align	4
	.sectionentsize	8
	.align		4
        /*0000*/ 	.word	0x00000000
	.align		4
        /*0004*/ 	.word	0xffffffff
	.align		4
        /*0008*/ 	.word	0x00000000
	.align		4
        /*000c*/ 	.word	0xfffffffe
	.align		4
        /*0010*/ 	.word	0x00000000
	.align		4
        /*0014*/ 	.word	0xfffffffd
	.align		4
        /*0018*/ 	.word	0x00000000
	.align		4
        /*001c*/ 	.word	0xfffffffc


//--------------------- .text._Z6filtroPdS_       --------------------------
	.section	.text._Z6filtroPdS_,"ax",@progbits
	.align	128
        .global         _Z6filtroPdS_
        .type           _Z6filtroPdS_,@function
        .size           _Z6filtroPdS_,(.L_x_7 - _Z6filtroPdS_)
        .other          _Z6filtroPdS_,@"STO_CUDA_ENTRY STV_DEFAULT"
_Z6filtroPdS_:
.text._Z6filtroPdS_:
[----:B------:R-:W-:Y:S01]  /*0000*/  LDC R1, c[0x0][0x37c] ;  /* 0x0000df00ff017b82 */ /* 0x000fe20000000800 */
[----:B------:R-:W0:Y:S07]  /*0010*/  S2R R0, SR_TID.X ;  /* 0x0000000000007919 */ /* 0x000e2e0000002100 */
[----:B------:R-:W1:Y:S01]  /*0020*/  LDC.64 R8, c[0x0][0x380] ;  /* 0x0000e000ff087b82 */ /* 0x000e620000000a00 */
[----:B------:R-:W2:Y:S01]  /*0030*/  LDCU.64 UR4, c[0x0][0x358] ;  /* 0x00006b00ff0477ac */ /* 0x000ea20008000a00 */
[----:B------:R-:W0:Y:S02]  /*0040*/  S2R R5, SR_TID.Y ;  /* 0x0000000000057919 */ /* 0x000e240000002200 */
[----:B0-----:R-:W-:-:S04]  /*0050*/  IMAD R3, R5, 0x8, R0 ;  /* 0x0000000805037824 */ /* 0x001fc800078e0200 */
[----:B-1----:R-:W-:-:S05]  /*0060*/  IMAD.WIDE.U32 R8, R3, 0x8, R8 ;  /* 0x0000000803087825 */ /* 0x002fca00078e0008 */
[----:B--2---:R-:W2:Y:S04]  /*0070*/  LDG.E.64 R10, desc[UR4][R8.64+0x40] ;  /* 0x00004004080a7981 */ /* 0x004ea8000c1e1b00 */
[----:B------:R-:W2:Y:S04]  /*0080*/  LDG.E.64 R12, desc[UR4][R8.64+0x50] ;  /* 0x00005004080c7981 */ /* 0x000ea8000c1e1b00 */
[----:B------:R-:W3:Y:S04]  /*0090*/  LDG.E.64 R14, desc[UR4][R8.64+0x8] ;  /* 0x00000804080e7981 */ /* 0x000ee8000c1e1b00 */
[----:B------:R-:W4:Y:S04]  /*00a0*/  LDG.E.64 R6, desc[UR4][R8.64+0x88] ;  /* 0x0000880408067981 */ /* 0x000f28000c1e1b00 */
[----:B------:R-:W5:Y:S01]  /*00b0*/  LDG.E.64 R2, desc[UR4][R8.64+0x48] ;  /* 0x0000480408027981 */ /* 0x000f62000c1e1b00 */
[----:B------:R-:W0:Y:S01]  /*00c0*/  MUFU.RCP64H R17, 5 ;  /* 0x4014000000117908 */ /* 0x000e220000001800 */
[----:B------:R-:W-:Y:S01]  /*00d0*/  IMAD.MOV.U32 R20, RZ, RZ, 0x0 ;  /* 0x00000000ff147424 */ /* 0x000fe200078e00ff */
[----:B------:R-:W-:Y:S01]  /*00e0*/  BSSY.RECONVERGENT B0, `(.L_x_0) ;  /* 0x0000017000007945 */ /* 0x000fe20003800200 */
[----:B------:R-:W-:-:S02]  /*00f0*/  IMAD.MOV.U32 R21, RZ, RZ, 0x40140000 ;  /* 0x40140000ff157424 */ /* 0x000fc400078e00ff */
[----:B------:R-:W-:-:S06]  /*0100*/  IMAD.MOV.U32 R16, RZ, RZ, 0x1 ;  /* 0x00000001ff107424 */ /* 0x000fcc00078e00ff */
[----:B0-----:R-:W-:-:S08]  /*0110*/  DFMA R18, R16, -R20, 1 ;  /* 0x3ff000001012742b */ /* 0x001fd00000000814 */
[----:B------:R-:W-:-:S08]  /*0120*/  DFMA R18, R18, R18, R18 ;  /* 0x000000121212722b */ /* 0x000fd00000000012 */
[----:B------:R-:W-:Y:S02]  /*0130*/  DFMA R18, R16, R18, R16 ;  /* 0x000000121012722b */ /* 0x000fe40000000010 */
[----:B--2---:R-:W-:-:S06]  /*0140*/  DADD R10, R10, R12 ;  /* 0x000000000a0a7229 */ /* 0x004fcc000000000c */
[----:B------:R-:W-:Y:S02]  /*0150*/  DFMA R12, R18, -R20, 1 ;  /* 0x3ff00000120c742b */ /* 0x000fe40000000814 */
[----:B---3--:R-:W-:-:S06]  /*0160*/  DADD R10, R10, R14 ;  /* 0x000000000a0a7229 */ /* 0x008fcc000000000e */
[----:B------:R-:W-:Y:S02]  /*0170*/  DFMA R12, R18, R12, R18 ;  /* 0x0000000c120c722b */ /* 0x000fe40000000012 */
[----:B----4-:R-:W-:-:S08]  /*0180*/  DADD R6, R10, R6 ;  /* 0x000000000a067229 */ /* 0x010fd00000000006 */
[----:B-----5:R-:W-:-:S08]  /*0190*/  DADD R6, R6, R2 ;  /* 0x0000000006067229 */ /* 0x020fd00000000002 */
[----:B------:R-:W-:Y:S02]  /*01a0*/  DMUL R2, R6, R12 ;  /* 0x0000000c06027228 */ /* 0x000fe40000000000 */
[----:B------:R-:W-:-:S06]  /*01b0*/  FSETP.GEU.AND P1, PT, |R7|, 6.5827683646048100446e-37, PT ;  /* 0x036000000700780b */ /* 0x000fcc0003f2e200 */
[----:B------:R-:W-:-:S08]  /*01c0*/  DFMA R8, R2, -5, R6 ;  /* 0xc01400000208782b */ /* 0x000fd00000000006 */
[----:B------:R-:W-:-:S10]  /*01d0*/  DFMA R2, R12, R8, R2 ;  /* 0x000000080c02722b */ /* 0x000fd40000000002 */
[----:B------:R-:W-:-:S05]  /*01e0*/  FFMA R4, RZ, 2.3125, R3 ;  /* 0x40140000ff047823 */ /* 0x000fca0000000003 */
[----:B------:R-:W-:-:S13]  /*01f0*/  FSETP.GT.AND P0, PT, |R4|, 1.469367938527859385e-39, PT ;  /* 0x001000000400780b */ /* 0x000fda0003f04200 */
[----:B------:R-:W-:Y:S05]  /*0200*/  @P0 BRA P1, `(.L_x_1) ;  /* 0x0000000000100947 */ /* 0x000fea0000800000 */
[----:B------:R-:W-:-:S07]  /*0210*/  MOV R4, 0x230 ;  /* 0x0000023000047802 */ /* 0x000fce0000000f00 */
[----:B------:R-:W-:Y:S05]  /*0220*/  CALL.REL.NOINC `($__internal_0_$__cuda_sm20_div_rn_f64_full) ;  /* 0x0000000000207944 */ /* 0x000fea0003c00000 */
[----:B------:R-:W-:Y:S02]  /*0230*/  IMAD.MOV.U32 R2, RZ, RZ, R12 ;  /* 0x000000ffff027224 */ /* 0x000fe400078e000c */
[----:B------:R-:W-:-:S07]  /*0240*/  IMAD.MOV.U32 R3, RZ, RZ, R13 ;  /* 0x000000ffff037224 */ /* 0x000fce00078e000d */
.L_x_1:
[----:B------:R-:W-:Y:S05]  /*0250*/  BSYNC.RECONVERGENT B0 ;  /* 0x0000000000007941 */ /* 0x000fea0003800200 */
.L_x_0:
[----:B------:R-:W0:Y:S01]  /*0260*/  LDC.64 R6, c[0x0][0x388] ;  /* 0x0000e200ff067b82 */ /* 0x000e220000000a00 */
[----:B------:R-:W-:-:S04]  /*0270*/  IMAD R5, R5, 0x6, R0 ;  /* 0x0000000605057824 */ /* 0x000fc800078e0200 */
[----:B0-----:R-:W-:-:S05]  /*0280*/  IMAD.WIDE.U32 R4, R5, 0x8, R6 ;  /* 0x0000000805047825 */ /* 0x001fca00078e0006 */
[----:B------:R-:W-:Y:S01]  /*0290*/  STG.E.64 desc[UR4][R4.64], R2 ;  /* 0x0000000204007986 */ /* 0x000fe2000c101b04 */
[----:B------:R-:W-:Y:S05]  /*02a0*/  EXIT ;  /* 0x000000000000794d */ /* 0x000fea0003800000 */
        .weak           $__internal_0_$__cuda_sm20_div_rn_f64_full
        .type           $__internal_0_$__cuda_sm20_div_rn_f64_full,@function
        .size           $__internal_0_$__cuda_sm20_div_rn_f64_full,(.L_x_7 - $__internal_0_$__cuda_sm20_div_rn_f64_full)
$__internal_0_$__cuda_sm20_div_rn_f64_full:
[----:B------:R-:W-:Y:S01]  /*02b0*/  IMAD.MOV.U32 R3, RZ, RZ, 0x3ff40000 ;  /* 0x3ff40000ff037424 */ /* 0x000fe200078e00ff */
[C---:B------:R-:W-:Y:S01]  /*02c0*/  FSETP.GEU.AND P1, PT, |R7|.reuse, 1.469367938527859385e-39, PT ;  /* 0x001000000700780b */ /* 0x040fe20003f2e200 */
[----:B------:R-:W-:Y:S01]  /*02d0*/  IMAD.MOV.U32 R2, RZ, RZ, 0x0 ;  /* 0x00000000ff027424 */ /* 0x000fe200078e00ff */
[----:B------:R-:W-:Y:S01]  /*02e0*/  LOP3.LUT R12, R7, 0x7ff00000, RZ, 0xc0, !PT ;  /* 0x7ff00000070c7812 */ /* 0x000fe200078ec0ff */
[----:B------:R-:W0:Y:S01]  /*02f0*/  MUFU.RCP64H R9, R3 ;  /* 0x0000000300097308 */ /* 0x000e220000001800 */
[----:B------:R-:W-:Y:S01]  /*0300*/  IMAD.MOV.U32 R8, RZ, RZ, 0x1 ;  /* 0x00000001ff087424 */ /* 0x000fe200078e00ff */
[----:B------:R-:W-:Y:S01]  /*0310*/  BSSY.RECONVERGENT B1, `(.L_x_2) ;  /* 0x0000045000017945 */ /* 0x000fe20003800200 */
[----:B------:R-:W-:Y:S01]  /*0320*/  IMAD.MOV.U32 R13, RZ, RZ, 0x1ca00000 ;  /* 0x1ca00000ff0d7424 */ /* 0x000fe200078e00ff */
[----:B------:R-:W-:Y:S01]  /*0330*/  ISETP.GE.U32.AND P0, PT, R12, 0x40100000, PT ;  /* 0x401000000c00780c */ /* 0x000fe20003f06070 */
[----:B------:R-:W-:Y:S02]  /*0340*/  IMAD.MOV.U32 R18, RZ, RZ, R12 ;  /* 0x000000ffff127224 */ /* 0x000fe400078e000c */
[----:B------:R-:W-:Y:S01]  /*0350*/  IMAD.MOV.U32 R19, RZ, RZ, 0x40100000 ;  /* 0x40100000ff137424 */ /* 0x000fe200078e00ff */
[----:B------:R-:W-:-:S03]  /*0360*/  SEL R13, R13, 0x63400000, !P0 ;  /* 0x634000000d0d7807 */ /* 0x000fc60004000000 */
[----:B------:R-:W-:Y:S01]  /*0370*/  VIADD R21, R19, 0xffffffff ;  /* 0xffffffff13157836 */ /* 0x000fe20000000000 */
[----:B0-----:R-:W-:-:S08]  /*0380*/  DFMA R10, R8, -R2, 1 ;  /* 0x3ff00000080a742b */ /* 0x001fd00000000802 */
[----:B------:R-:W-:-:S08]  /*0390*/  DFMA R10, R10, R10, R10 ;  /* 0x0000000a0a0a722b */ /* 0x000fd0000000000a */
[----:B------:R-:W-:Y:S01]  /*03a0*/  DFMA R14, R8, R10, R8 ;  /* 0x0000000a080e722b */ /* 0x000fe20000000008 */
[C-C-:B------:R-:W-:Y:S02]  /*03b0*/  @!P1 LOP3.LUT R10, R13.reuse, 0x80000000, R7.reuse, 0xf8, !PT ;  /* 0x800000000d0a9812 */ /* 0x140fe400078ef807 */
[----:B------:R-:W-:Y:S02]  /*03c0*/  LOP3.LUT R9, R13, 0x800fffff, R7, 0xf8, !PT ;  /* 0x800fffff0d097812 */ /* 0x000fe400078ef807 */
[----:B------:R-:W-:Y:S01]  /*03d0*/  @!P1 LOP3.LUT R11, R10, 0x100000, RZ, 0xfc, !PT ;  /* 0x001000000a0b9812 */ /* 0x000fe200078efcff */
[----:B------:R-:W-:Y:S01]  /*03e0*/  @!P1 IMAD.MOV.U32 R10, RZ, RZ, RZ ;  /* 0x000000ffff0a9224 */ /* 0x000fe200078e00ff */
[----:B------:R-:W-:Y:S01]  /*03f0*/  MOV R8, R6 ;  /* 0x0000000600087202 */ /* 0x000fe20000000f00 */
[----:B------:R-:W-:-:S05]  /*0400*/  DFMA R16, R14, -R2, 1 ;  /* 0x3ff000000e10742b */ /* 0x000fca0000000802 */
[----:B------:R-:W-:-:S03]  /*0410*/  @!P1 DFMA R8, R8, 2, -R10 ;  /* 0x400000000808982b */ /* 0x000fc6000000080a */
[----:B------:R-:W-:-:S07]  /*0420*/  DFMA R10, R14, R16, R14 ;  /* 0x000000100e0a722b */ /* 0x000fce000000000e */
[----:B------:R-:W-:Y:S01]  /*0430*/  @!P1 LOP3.LUT R18, R9, 0x7ff00000, RZ, 0xc0, !PT ;  /* 0x7ff0000009129812 */ /* 0x000fe200078ec0ff */
[----:B------:R-:W-:-:S04]  /*0440*/  DMUL R16, R10, R8 ;  /* 0x000000080a107228 */ /* 0x000fc80000000000 */
[----:B------:R-:W-:-:S04]  /*0450*/  VIADD R20, R18, 0xffffffff ;  /* 0xffffffff12147836 */ /* 0x000fc80000000000 */
[----:B------:R-:W-:Y:S01]  /*0460*/  DFMA R14, R16, -R2, R8 ;  /* 0x80000002100e722b */ /* 0x000fe20000000008 */
[----:B------:R-:W-:-:S04]  /*0470*/  ISETP.GT.U32.AND P0, PT, R20, 0x7feffffe, PT ;  /* 0x7feffffe1400780c */ /* 0x000fc80003f04070 */
[----:B------:R-:W-:-:S03]  /*0480*/  ISETP.GT.U32.OR P0, PT, R21, 0x7feffffe, P0 ;  /* 0x7feffffe1500780c */ /* 0x000fc60000704470 */
[----:B------:R-:W-:-:S10]  /*0490*/  DFMA R10, R10, R14, R16 ;  /* 0x0000000e0a0a722b */ /* 0x000fd40000000010 */
[----:B------:R-:W-:Y:S05]  /*04a0*/  @P0 BRA `(.L_x_3) ;  /* 0x0000000000680947 */ /* 0x000fea0003800000 */
[----:B------:R-:W-:Y:S02]  /*04b0*/  IMAD.MOV.U32 R7, RZ, RZ, 0x40100000 ;  /* 0x40100000ff077424 */ /* 0x000fe400078e00ff */
[----:B------:R-:W-:-:S03]  /*04c0*/  IMAD.MOV.U32 R6, RZ, RZ, RZ ;  /* 0x000000ffff067224 */ /* 0x000fc600078e00ff */
[----:B------:R-:W-:-:S04]  /*04d0*/  VIADDMNMX R12, R12, -R7, 0xb9600000, !PT ;  /* 0xb96000000c0c7446 */ /* 0x000fc80007800907 */
[----:B------:R-:W-:-:S05]  /*04e0*/  VIMNMX R12, PT, PT, R12, 0x46a00000, PT ;  /* 0x46a000000c0c7848 */ /* 0x000fca0003fe0100 */
[----:B------:R-:W-:-:S05]  /*04f0*/  IMAD.IADD R14, R12, 0x1, -R13 ;  /* 0x000000010c0e7824 */ /* 0x000fca00078e0a0d */
[----:B------:R-:W-:-:S06]  /*0500*/  IADD3 R7, PT, PT, R14, 0x7fe00000, RZ ;  /* 0x7fe000000e077810 */ /* 0x000fcc0007ffe0ff */
[----:B------:R-:W-:-:S10]  /*0510*/  DMUL R12, R10, R6 ;  /* 0x000000060a0c7228 */ /* 0x000fd40000000000 */
[----:B------:R-:W-:-:S13]  /*0520*/  FSETP.GTU.AND P0, PT, |R13|, 1.469367938527859385e-39, PT ;  /* 0x001000000d00780b */ /* 0x000fda0003f0c200 */
[----:B------:R-:W-:Y:S05]  /*0530*/  @P0 BRA `(.L_x_4) ;  /* 0x0000000000880947 */ /* 0x000fea0003800000 */
[----:B------:R-:W-:Y:S01]  /*0540*/  DFMA R2, R10, -R2, R8 ;  /* 0x800000020a02722b */ /* 0x000fe20000000008 */
[----:B------:R-:W-:-:S09]  /*0550*/  IMAD.MOV.U32 R6, RZ, RZ, RZ ;  /* 0x000000ffff067224 */ /* 0x000fd200078e00ff */
[C---:B------:R-:W-:Y:S02]  /*0560*/  FSETP.NEU.AND P0, PT, R3.reuse, RZ, PT ;  /* 0x000000ff0300720b */ /* 0x040fe40003f0d000 */
[----:B------:R-:W-:-:S04]  /*0570*/  LOP3.LUT R2, R3, 0x40140000, RZ, 0x3c, !PT ;  /* 0x4014000003027812 */ /* 0x000fc800078e3cff */
[----:B------:R-:W-:-:S04]  /*0580*/  LOP3.LUT R9, R2, 0x80000000, RZ, 0xc0, !PT ;  /* 0x8000000002097812 */ /* 0x000fc800078ec0ff */
[----:B------:R-:W-:-:S03]  /*0590*/  LOP3.LUT R7, R9, R7, RZ, 0xfc, !PT ;  /* 0x0000000709077212 */ /* 0x000fc600078efcff */
[----:B------:R-:W-:Y:S05]  /*05a0*/  @!P0 BRA `(.L_x_4) ;  /* 0x00000000006c8947 */ /* 0x000fea0003800000 */
[----:B------:R-:W-:Y:S01]  /*05b0*/  IMAD.MOV R3, RZ, RZ, -R14 ;  /* 0x000000ffff037224 */ /* 0x000fe200078e0a0e */
[----:B------:R-:W-:Y:S01]  /*05c0*/  DMUL.RP R6, R10, R6 ;  /* 0x000000060a067228 */ /* 0x000fe20000008000 */
[----:B------:R-:W-:-:S06]  /*05d0*/  IMAD.MOV.U32 R2, RZ, RZ, RZ ;  /* 0x000000ffff027224 */ /* 0x000fcc00078e00ff */
[----:B------:R-:W-:-:S03]  /*05e0*/  DFMA R2, R12, -R2, R10 ;  /* 0x800000020c02722b */ /* 0x000fc6000000000a */
[----:B------:R-:W-:-:S03]  /*05f0*/  LOP3.LUT R9, R7, R9, RZ, 0x3c, !PT ;  /* 0x0000000907097212 */ /* 0x000fc600078e3cff */
[----:B------:R-:W-:-:S04]  /*0600*/  IADD3 R2, PT, PT, -R14, -0x43300000, RZ ;  /* 0xbcd000000e027810 */ /* 0x000fc80007ffe1ff */
[----:B------:R-:W-:-:S04]  /*0610*/  FSETP.NEU.AND P0, PT, |R3|, R2, PT ;  /* 0x000000020300720b */ /* 0x000fc80003f0d200 */
[----:B------:R-:W-:Y:S02]  /*0620*/  FSEL R12, R6, R12, !P0 ;  /* 0x0000000c060c7208 */ /* 0x000fe40004000000 */
[----:B------:R-:W-:Y:S01]  /*0630*/  FSEL R13, R9, R13, !P0 ;  /* 0x0000000d090d7208 */ /* 0x000fe20004000000 */
[----:B------:R-:W-:Y:S06]  /*0640*/  BRA `(.L_x_4) ;  /* 0x0000000000447947 */ /* 0x000fec0003800000 */
.L_x_3:
[----:B------:R-:W-:-:S14]  /*0650*/  DSETP.NAN.AND P0, PT, R6, R6, PT ;  /* 0x000000060600722a */ /* 0x000fdc0003f08000 */
[----:B------:R-:W-:Y:S05]  /*0660*/  @P0 BRA `(.L_x_5) ;  /* 0x0000000000340947 */ /* 0x000fea0003800000 */
[----:B------:R-:W-:Y:S01]  /*0670*/  ISETP.NE.AND P0, PT, R18, R19, PT ;  /* 0x000000131200720c */ /* 0x000fe20003f05270 */
[----:B------:R-:W-:Y:S02]  /*0680*/  IMAD.MOV.U32 R12, RZ, RZ, 0x0 ;  /* 0x00000000ff0c7424 */ /* 0x000fe400078e00ff */
[----:B------:R-:W-:-:S10]  /*0690*/  IMAD.MOV.U32 R13, RZ, RZ, -0x80000 ;  /* 0xfff80000ff0d7424 */ /* 0x000fd400078e00ff */
[----:B------:R-:W-:Y:S05]  /*06a0*/  @!P0 BRA `(.L_x_4) ;  /* 0x00000000002c8947 */ /* 0x000fea0003800000 */
[----:B------:R-:W-:Y:S02]  /*06b0*/  ISETP.NE.AND P0, PT, R18, 0x7ff00000, PT ;  /* 0x7ff000001200780c */ /* 0x000fe40003f05270 */
[----:B------:R-:W-:Y:S02]  /*06c0*/  LOP3.LUT R6, R7, 0x40140000, RZ, 0x3c, !PT ;  /* 0x4014000007067812 */ /* 0x000fe400078e3cff */
[----:B------:R-:W-:Y:S02]  /*06d0*/  ISETP.EQ.OR P0, PT, R19, RZ, !P0 ;  /* 0x000000ff1300720c */ /* 0x000fe40004702670 */
[----:B------:R-:W-:-:S11]  /*06e0*/  LOP3.LUT R13, R6, 0x80000000, RZ, 0xc0, !PT ;  /* 0x80000000060d7812 */ /* 0x000fd600078ec0ff */
[----:B------:R-:W-:Y:S02]  /*06f0*/  @P0 LOP3.LUT R2, R13, 0x7ff00000, RZ, 0xfc, !PT ;  /* 0x7ff000000d020812 */ /* 0x000fe400078efcff */
[----:B------:R-:W-:Y:S01]  /*0700*/  @!P0 MOV R12, RZ ;  /* 0x000000ff000c8202 */ /* 0x000fe20000000f00 */
[----:B------:R-:W-:Y:S02]  /*0710*/  @P0 IMAD.MOV.U32 R12, RZ, RZ, RZ ;  /* 0x000000ffff0c0224 */ /* 0x000fe400078e00ff */
[----:B------:R-:W-:Y:S01]  /*0720*/  @P0 IMAD.MOV.U32 R13, RZ, RZ, R2 ;  /* 0x000000ffff0d0224 */ /* 0x000fe200078e0002 */
[----:B------:R-:W-:Y:S06]  /*0730*/  BRA `(.L_x_4) ;  /* 0x0000000000087947 */ /* 0x000fec0003800000 */
.L_x_5:
[----:B------:R-:W-:Y:S01]  /*0740*/  LOP3.LUT R13, R7, 0x80000, RZ, 0xfc, !PT ;  /* 0x00080000070d7812 */ /* 0x000fe200078efcff */
[----:B------:R-:W-:-:S07]  /*0750*/  IMAD.MOV.U32 R12, RZ, RZ, R6 ;  /* 0x000000ffff0c7224 */ /* 0x000fce00078e0006 */
.L_x_4:
[----:B------:R-:W-:Y:S05]  /*0760*/  BSYNC.RECONVERGENT B1 ;  /* 0x0000000000017941 */ /* 0x000fea0003800200 */
.L_x_2:
[----:B------:R-:W-:Y:S02]  /*0770*/  IMAD.MOV.U32 R2, RZ, RZ, R4 ;  /* 0x000000ffff027224 */ /* 0x000fe400078e0004 */
[----:B------:R-:W-:-:S04]  /*0780*/  IMAD.MOV.U32 R3, RZ, RZ, 0x0 ;  /* 0x00000000ff037424 */ /* 0x000fc800078e00ff */
[----:B------:R-:W-:Y:S05]  /*0790*/  RET.REL.NODEC R2 `(_Z6filtroPdS_) ;  /* 0xfffffff802187950 */ /* 0x000fea0003c3ffff */
.L_x_6:
[----:B------:R-:W-:-:S00]  /*07a0*/  BRA `(.L_x_6) ;  /* 0xfffffffc00fc7947 */ /* 0x000fc0000383ffff */
[----:B------:R-:W-:-:S00]  /*07b0*/  NOP ;  /* 0x0000000000007918 */ /* 0x000fc00000000000 */
        /* <DEDUP_REMOVED lines=12> */
.L_x_7:


//--------------------- .nv.shared.reserved.0     --------------------------
	.section	.nv.shared.reserved.0,"aw",@nobits
	.weak		__nv_reservedSMEM_offset_0_alias
	.size		__nv_reservedSMEM_offset_0_alias, 0, 64
	.other		__nv_reservedSMEM_offset_0_alias,@"STO_CUDA_RESERVED_SHARED STV_DEFAULT"
__nv_reservedSMEM_offset_0_alias:
	.zero		0
	.zero		64


//--------------------- .nv.constant0._Z6filtroPdS_ --------------------------
	.section	.nv.constant0._Z6filtroPdS_,"a",@progbits
	.sectionflags	@""
	.align	4
.nv.constant0._Z6filtroPdS_:
	.zero		912


//--------------------- SYMBOLS --------------------------

	.type		.nv.reservedSmem.offset0,@object
	.size		.nv.reservedSmem.offset0,0x4
